//
// Generated by NVIDIA NVVM Compiler
//
// Compiler Build ID: CL-36424714
// Cuda compilation tools, release 13.0, V13.0.88
// Based on NVVM 20.0.0
//

.version 9.0
.target sm_100
.address_size 64

	// .globl	_Z16vector_add_constPffS_i

.visible .entry _Z16vector_add_constPffS_i(
	.param .u64 .ptr .align 1 _Z16vector_add_constPffS_i_param_0,
	.param .f32 _Z16vector_add_constPffS_i_param_1,
	.param .u64 .ptr .align 1 _Z16vector_add_constPffS_i_param_2,
	.param .u32 _Z16vector_add_constPffS_i_param_3
)
{
	.reg .pred 	%p<2>;
	.reg .b32 	%r<3>;
	.reg .b32 	%f<4>;
	.reg .b64 	%rd<8>;

	ld.param.u64 	%rd1, [_Z16vector_add_constPffS_i_param_0];
	ld.param.f32 	%f1, [_Z16vector_add_constPffS_i_param_1];
	ld.param.u64 	%rd2, [_Z16vector_add_constPffS_i_param_2];
	ld.param.u32 	%r2, [_Z16vector_add_constPffS_i_param_3];
	mov.u32 	%r1, %tid.x;
	setp.ge.s32 	%p1, %r1, %r2;
	@%p1 bra 	$L__BB0_2;
	cvta.to.global.u64 	%rd3, %rd1;
	cvta.to.global.u64 	%rd4, %rd2;
	mul.wide.u32 	%rd5, %r1, 4;
	add.s64 	%rd6, %rd3, %rd5;
	ld.global.f32 	%f2, [%rd6];
	add.f32 	%f3, %f1, %f2;
	add.s64 	%rd7, %rd4, %rd5;
	st.global.f32 	[%rd7], %f3;
$L__BB0_2:
	ret;

}


// ===== COMPILED SASS (sm_100) =====

	.target	sm_100

	.elftype	@"ET_EXEC"


//--------------------- .note.nv.tkinfo           --------------------------
	.section	.note.nv.tkinfo,"",@"SHT_NOTE"
	.sectionflags	@"SHF_NOTE_NV_TKINFO"
	.tkinfo
        /*0018*/ 	.word	0x00000002
        /*0030*/ 	.string	""
        /*0030*/ 	.string	"ptxas"
        /*0030*/ 	.string	"Cuda compilation tools, release 13.0, V13.0.88"
        /*0030*/ 	.string	"Build cuda_13.0.r13.0/compiler.36424714_0"
        /*0030*/ 	.string	"-arch sm_100 -m 64 "



//--------------------- .note.nv.cuinfo           --------------------------
	.section	.note.nv.cuinfo,"",@"SHT_NOTE"
	.sectionflags	@"SHF_NOTE_NV_CUINFO"
        /*0018*/ 	.short	0x0002
        /*001a*/ 	.short	0x0064
        /*001c*/ 	.short	0x0082
	.zero		2


//--------------------- .nv.info                  --------------------------
	.section	.nv.info,"",@"SHT_CUDA_INFO"
	.align	4


	//----- nvinfo : EIATTR_REGCOUNT
	.align		4
        /*0000*/ 	.byte	0x04, 0x2f
        /*0002*/ 	.short	(.L_1 - .L_0)
	.align		4
.L_0:
        /*0004*/ 	.word	index@(_Z16vector_add_constPffS_i)
        /*0008*/ 	.word	0x0000000a


	//----- nvinfo : EIATTR_FRAME_SIZE
	.align		4
.L_1:
        /*000c*/ 	.byte	0x04, 0x11
        /*000e*/ 	.short	(.L_3 - .L_2)
	.align		4
.L_2:
        /*0010*/ 	.word	index@(_Z16vector_add_constPffS_i)
        /*0014*/ 	.word	0x00000000


	//----- nvinfo : EIATTR_MIN_STACK_SIZE
	.align		4
.L_3:
        /*0018*/ 	.byte	0x04, 0x12
        /*001a*/ 	.short	(.L_5 - .L_4)
	.align		4
.L_4:
        /*001c*/ 	.word	index@(_Z16vector_add_constPffS_i)
        /*0020*/ 	.word	0x00000000
.L_5:


//--------------------- .nv.compat                --------------------------
	.section	.nv.compat,"",@"SHT_CUDA_COMPAT_INFO"
	.align	4
        /*0000*/ 	.byte	0x02, 0x09, 0x00, 0x00, 0x02, 0x02, 0x01, 0x00, 0x02, 0x05, 0x05, 0x00, 0x03, 0x07, 0x01, 0x01
        /*0010*/ 	.byte	0x02, 0x03, 0x00, 0x00, 0x02, 0x06, 0x01, 0x00, 0x04, 0x0b, 0x08, 0x00, 0x09, 0x00, 0x00, 0x00
        /*0020*/ 	.byte	0x00, 0x00, 0x00, 0x00


//--------------------- .nv.info._Z16vector_add_constPffS_i --------------------------
	.section	.nv.info._Z16vector_add_constPffS_i,"",@"SHT_CUDA_INFO"
	.sectionflags	@""
	.align	4


	//----- nvinfo : EIATTR_CUDA_API_VERSION
	.align		4
        /*0000*/ 	.byte	0x04, 0x37
        /*0002*/ 	.short	(.L_7 - .L_6)
.L_6:
        /*0004*/ 	.word	0x00000082


	//----- nvinfo : EIATTR_KPARAM_INFO
	.align		4
.L_7:
        /*0008*/ 	.byte	0x04, 0x17
        /*000a*/ 	.short	(.L_9 - .L_8)
.L_8:
        /*000c*/ 	.word	0x00000000
        /*0010*/ 	.short	0x0003
        /*0012*/ 	.short	0x0018
        /*0014*/ 	.byte	0x00, 0xf0, 0x11, 0x00


	//----- nvinfo : EIATTR_KPARAM_INFO
	.align		4
.L_9:
        /*0018*/ 	.byte	0x04, 0x17
        /*001a*/ 	.short	(.L_11 - .L_10)
.L_10:
        /*001c*/ 	.word	0x00000000
        /*0020*/ 	.short	0x0002
        /*0022*/ 	.short	0x0010
        /*0024*/ 	.byte	0x00, 0xf5, 0x21, 0x00


	//----- nvinfo : EIATTR_KPARAM_INFO
	.align		4
.L_11:
        /*0028*/ 	.byte	0x04, 0x17
        /*002a*/ 	.short	(.L_13 - .L_12)
.L_12:
        /*002c*/ 	.word	0x00000000
        /*0030*/ 	.short	0x0001
        /*0032*/ 	.short	0x0008
        /*0034*/ 	.byte	0x00, 0xf0, 0x11, 0x00


	//----- nvinfo : EIATTR_KPARAM_INFO
	.align		4
.L_13:
        /*0038*/ 	.byte	0x04, 0x17
        /*003a*/ 	.short	(.L_15 - .L_14)
.L_14:
        /*003c*/ 	.word	0x00000000
        /*0040*/ 	.short	0x0000
        /*0042*/ 	.short	0x0000
        /*0044*/ 	.byte	0x00, 0xf5, 0x21, 0x00


	//----- nvinfo : EIATTR_SPARSE_MMA_MASK
	.align		4
.L_15:
        /*0048*/ 	.byte	0x03, 0x50
        /*004a*/ 	.short	0x0000


	//----- nvinfo : EIATTR_MAXREG_COUNT
	.align		4
        /*004c*/ 	.byte	0x03, 0x1b
        /*004e*/ 	.short	0x00ff


	//----- nvinfo : EIATTR_MERCURY_ISA_VERSION
	.align		4
        /*0050*/ 	.byte	0x03, 0x5f
        /*0052*/ 	.short	0x0101


	//----- nvinfo : EIATTR_VRC_CTA_INIT_COUNT
	.align		4
        /*0054*/ 	.byte	0x02, 0x4a
	.zero		1
	.zero		1


	//----- nvinfo : EIATTR_EXIT_INSTR_OFFSETS
	.align		4
        /*0058*/ 	.byte	0x04, 0x1c
        /*005a*/ 	.short	(.L_17 - .L_16)


	//   ....[0]....
.L_16:
        /*005c*/ 	.word	0x00000040


	//   ....[1]....
        /*0060*/ 	.word	0x000000e0


	//----- nvinfo : EIATTR_CBANK_PARAM_SIZE
	.align		4
.L_17:
        /*0064*/ 	.byte	0x03, 0x19
        /*0066*/ 	.short	0x001c


	//----- nvinfo : EIATTR_PARAM_CBANK
	.align		4
        /*0068*/ 	.byte	0x04, 0x0a
        /*006a*/ 	.short	(.L_19 - .L_18)
	.align		4
.L_18:
        /*006c*/ 	.word	index@(.nv.constant0._Z16vector_add_constPffS_i)
        /*0070*/ 	.short	0x0380
        /*0072*/ 	.short	0x001c


	//----- nvinfo : EIATTR_SW_WAR
	.align		4
.L_19:
        /*0074*/ 	.byte	0x04, 0x36
        /*0076*/ 	.short	(.L_21 - .L_20)
.L_20:
        /*0078*/ 	.word	0x00000008
.L_21:


//--------------------- .nv.callgraph             --------------------------
	.section	.nv.callgraph,"",@"SHT_CUDA_CALLGRAPH"
	.align	4
	.sectionentsize	8
	.align		4
        /*0000*/ 	.word	0x00000000
	.align		4
        /*0004*/ 	.word	0xffffffff
	.align		4
        /*0008*/ 	.word	0x00000000
	.align		4
        /*000c*/ 	.word	0xfffffffe
	.align		4
        /*0010*/ 	.word	0x00000000
	.align		4
        /*0014*/ 	.word	0xfffffffd
	.align		4
        /*0018*/ 	.word	0x00000000
	.align		4
        /*001c*/ 	.word	0xfffffffc


//--------------------- .text._Z16vector_add_constPffS_i --------------------------
	.section	.text._Z16vector_add_constPffS_i,"ax",@progbits
	.align	128
        .global         _Z16vector_add_constPffS_i
        .type           _Z16vector_add_constPffS_i,@function
        .size           _Z16vector_add_constPffS_i,(.L_x_1 - _Z16vector_add_constPffS_i)
        .other          _Z16vector_add_constPffS_i,@"STO_CUDA_ENTRY STV_DEFAULT"
_Z16vector_add_constPffS_i:
.text._Z16vector_add_constPffS_i:
[----:B------:R-:W-:Y:S01]  /*0000*/  LDC R1, c[0x0][0x37c] ;  /* 0x0000df00ff017b82 */ /* 0x000fe20000000800 */
[----:B------:R-:W0:Y:S01]  /*0010*/  S2R R7, SR_TID.X ;  /* 0x0000000000077919 */ /* 0x000e220000002100 */
[----:B------:R-:W0:Y:S02]  /*0020*/  LDCU UR4, c[0x0][0x398] ;  /* 0x00007300ff0477ac */ /* 0x000e240008000800 */
[----:B0-----:R-:W-:-:S13]  /*0030*/  ISETP.GE.AND P0, PT, R7, UR4, PT ;  /* 0x0000000407007c0c */ /* 0x001fda000bf06270 */
[----:B------:R-:W-:Y:S05]  /*0040*/  @P0 EXIT ;  /* 0x000000000000094d */ /* 0x000fea0003800000 */
[----:B------:R-:W0:Y:S01]  /*0050*/  LDC.64 R2, c[0x0][0x380] ;  /* 0x0000e000ff027b82 */ /* 0x000e220000000a00 */
[----:B------:R-:W1:Y:S01]  /*0060*/  LDCU.64 UR4, c[0x0][0x358] ;  /* 0x00006b00ff0477ac */ /* 0x000e620008000a00 */
[----:B------:R-:W2:Y:S06]  /*0070*/  LDCU UR6, c[0x0][0x388] ;  /* 0x00007100ff0677ac */ /* 0x000eac0008000800 */
[----:B------:R-:W3:Y:S01]  /*0080*/  LDC.64 R4, c[0x0][0x390] ;  /* 0x0000e400ff047b82 */ /* 0x000ee20000000a00 */
[----:B0-----:R-:W-:-:S06]  /*0090*/  IMAD.WIDE.U32 R2, R7, 0x4, R2 ;  /* 0x0000000407027825 */ /* 0x001fcc00078e0002 */
[----:B-1----:R-:W2:Y:S01]  /*00a0*/  LDG.E R2, desc[UR4][R2.64] ;  /* 0x0000000402027981 */ /* 0x002ea2000c1e1900 */
[----:B---3--:R-:W-:-:S04]  /*00b0*/  IMAD.WIDE.U32 R4, R7, 0x4, R4 ;  /* 0x0000000407047825 */ /* 0x008fc800078e0004 */
[----:B--2---:R-:W-:-:S05]  /*00c0*/  FADD R7, R2, UR6 ;  /* 0x0000000602077e21 */ /* 0x004fca0008000000 */
[----:B------:R-:W-:Y:S01]  /*00d0*/  STG.E desc[UR4][R4.64], R7 ;  /* 0x0000000704007986 */ /* 0x000fe2000c101904 */
[----:B------:R-:W-:Y:S05]  /*00e0*/  EXIT ;  /* 0x000000000000794d */ /* 0x000fea0003800000 */
.L_x_0:
[----:B------:R-:W-:-:S00]  /*00f0*/  BRA `(.L_x_0) ;  /* 0xfffffffc00fc7947 */ /* 0x000fc0000383ffff */
[----:B------:R-:W-:-:S00]  /*0100*/  NOP ;  /* 0x0000000000007918 */ /* 0x000fc00000000000 */
[----:B------:R-:W-:-:S00]  /*0110*/  NOP ;  /* 0x0000000000007918 */ /* 0x000fc00000000000 */
[----:B------:R-:W-:-:S00]  /*0120*/  NOP ;  /* 0x0000000000007918 */ /* 0x000fc00000000000 */
[----:B------:R-:W-:-:S00]  /*0130*/  NOP ;  /* 0x0000000000007918 */ /* 0x000fc00000000000 */
[----:B------:R-:W-:-:S00]  /*0140*/  NOP ;  /* 0x0000000000007918 */ /* 0x000fc00000000000 */
[----:B------:R-:W-:-:S00]  /*0150*/  NOP ;  /* 0x0000000000007918 */ /* 0x000fc00000000000 */
[----:B------:R-:W-:-:S00]  /*0160*/  NOP ;  /* 0x0000000000007918 */ /* 0x000fc00000000000 */
[----:B------:R-:W-:-:S00]  /*0170*/  NOP ;  /* 0x0000000000007918 */ /* 0x000fc00000000000 */
.L_x_1:


//--------------------- .nv.shared.reserved.0     --------------------------
	.section	.nv.shared.reserved.0,"aw",@nobits
	.weak		__nv_reservedSMEM_offset_0_alias
	.size		__nv_reservedSMEM_offset_0_alias, 0, 64
	.other		__nv_reservedSMEM_offset_0_alias,@"STO_CUDA_RESERVED_SHARED STV_DEFAULT"
__nv_reservedSMEM_offset_0_alias:
	.zero		0
	.zero		64


//--------------------- .nv.constant0._Z16vector_add_constPffS_i --------------------------
	.section	.nv.constant0._Z16vector_add_constPffS_i,"a",@progbits
	.sectionflags	@""
	.align	4
.nv.constant0._Z16vector_add_constPffS_i:
	.zero		924


//--------------------- SYMBOLS --------------------------

	.type		.nv.reservedSmem.offset0,@object
	.size		.nv.reservedSmem.offset0,0x4
